	.headerflags	@"EF_CUDA_TEXMODE_UNIFIED EF_CUDA_64BIT_ADDRESS EF_CUDA_ACCELERATORS EF_CUDA_SM90 EF_CUDA_VIRTUAL_SM(EF_CUDA_SM90)"
	.elftype	@"ET_EXEC"


//--------------------- .nv.info                  --------------------------
	.section	.nv.info,"",@"SHT_CUDA_INFO"
	.align	4


	//----- nvinfo : EIATTR_REGCOUNT
	.align		4
        /*0000*/ 	.byte	0x04, 0x2f
        /*0002*/ 	.short	(.L_1 - .L_0)
	.align		4
.L_0:
        /*0004*/ 	.word	index@(triton_poi_fused_clone_0)
        /*0008*/ 	.word	0x0000001e


	//----- nvinfo : EIATTR_MIN_STACK_SIZE
	.align		4
.L_1:
        /*000c*/ 	.byte	0x04, 0x12
        /*000e*/ 	.short	(.L_3 - .L_2)
	.align		4
.L_2:
        /*0010*/ 	.word	index@(triton_poi_fused_clone_0)
        /*0014*/ 	.word	0x00000000


	//----- nvinfo : EIATTR_FRAME_SIZE
	.align		4
.L_3:
        /*0018*/ 	.byte	0x04, 0x11
        /*001a*/ 	.short	(.L_5 - .L_4)
	.align		4
.L_4:
        /*001c*/ 	.word	index@(triton_poi_fused_clone_0)
        /*0020*/ 	.word	0x00000000


	//----- nvinfo : EIATTR_MIN_STACK_SIZE
	.align		4
.L_5:
        /*0024*/ 	.byte	0x04, 0x12
        /*0026*/ 	.short	(.L_7 - .L_6)
	.align		4
.L_6:
        /*0028*/ 	.word	index@(triton_poi_fused_clone_0)
        /*002c*/ 	.word	0x00000000
.L_7:


//--------------------- .nv.info.triton_poi_fused_clone_0 --------------------------
	.section	.nv.info.triton_poi_fused_clone_0,"",@"SHT_CUDA_INFO"
	.sectionflags	@""
	.align	4


	//----- nvinfo : EIATTR_CUDA_API_VERSION
	.align		4
        /*0000*/ 	.byte	0x04, 0x37
        /*0002*/ 	.short	(.L_9 - .L_8)
.L_8:
        /*0004*/ 	.word	0x0000007c


	//----- nvinfo : EIATTR_KPARAM_INFO
	.align		4
.L_9:
        /*0008*/ 	.byte	0x04, 0x17
        /*000a*/ 	.short	(.L_11 - .L_10)
.L_10:
        /*000c*/ 	.word	0x00000000
        /*0010*/ 	.short	0x0003
        /*0012*/ 	.short	0x0014
        /*0014*/ 	.byte	0x00, 0xf0, 0x11, 0x00


	//----- nvinfo : EIATTR_KPARAM_INFO
	.align		4
.L_11:
        /*0018*/ 	.byte	0x04, 0x17
        /*001a*/ 	.short	(.L_13 - .L_12)
.L_12:
        /*001c*/ 	.word	0x00000000
        /*0020*/ 	.short	0x0002
        /*0022*/ 	.short	0x0010
        /*0024*/ 	.byte	0x00, 0xf0, 0x11, 0x00


	//----- nvinfo : EIATTR_KPARAM_INFO
	.align		4
.L_13:
        /*0028*/ 	.byte	0x04, 0x17
        /*002a*/ 	.short	(.L_15 - .L_14)
.L_14:
        /*002c*/ 	.word	0x00000000
        /*0030*/ 	.short	0x0001
        /*0032*/ 	.short	0x0008
        /*0034*/ 	.byte	0x00, 0xf4, 0x21, 0x00


	//----- nvinfo : EIATTR_KPARAM_INFO
	.align		4
.L_15:
        /*0038*/ 	.byte	0x04, 0x17
        /*003a*/ 	.short	(.L_17 - .L_16)
.L_16:
        /*003c*/ 	.word	0x00000000
        /*0040*/ 	.short	0x0000
        /*0042*/ 	.short	0x0000
        /*0044*/ 	.byte	0x00, 0xf4, 0x21, 0x00


	//----- nvinfo : EIATTR_SPARSE_MMA_MASK
	.align		4
.L_17:
        /*0048*/ 	.byte	0x03, 0x50
        /*004a*/ 	.short	0x0000


	//----- nvinfo : EIATTR_MAXREG_COUNT
	.align		4
        /*004c*/ 	.byte	0x03, 0x1b
        /*004e*/ 	.short	0x00ff


	//----- nvinfo : EIATTR_EXIT_INSTR_OFFSETS
	.align		4
        /*0050*/ 	.byte	0x04, 0x1c
        /*0052*/ 	.short	(.L_19 - .L_18)


	//   ....[0]....
.L_18:
        /*0054*/ 	.word	0x00000890


	//   ....[1]....
        /*0058*/ 	.word	0x000008b0


	//----- nvinfo : EIATTR_REQNTID
	.align		4
.L_19:
        /*005c*/ 	.byte	0x04, 0x10
        /*005e*/ 	.short	(.L_21 - .L_20)
.L_20:
        /*0060*/ 	.word	0x00000080
        /*0064*/ 	.word	0x00000001
        /*0068*/ 	.word	0x00000001


	//----- nvinfo : EIATTR_CBANK_PARAM_SIZE
	.align		4
.L_21:
        /*006c*/ 	.byte	0x03, 0x19
        /*006e*/ 	.short	0x0018


	//----- nvinfo : EIATTR_PARAM_CBANK
	.align		4
        /*0070*/ 	.byte	0x04, 0x0a
        /*0072*/ 	.short	(.L_23 - .L_22)
	.align		4
.L_22:
        /*0074*/ 	.word	index@(.nv.constant0.triton_poi_fused_clone_0)
        /*0078*/ 	.short	0x0210
        /*007a*/ 	.short	0x0018


	//----- nvinfo : EIATTR_SW_WAR
	.align		4
.L_23:
        /*007c*/ 	.byte	0x04, 0x36
        /*007e*/ 	.short	(.L_25 - .L_24)
.L_24:
        /*0080*/ 	.word	0x00000008
.L_25:


//--------------------- .nv.callgraph             --------------------------
	.section	.nv.callgraph,"",@"SHT_CUDA_CALLGRAPH"
	.align	4
	.sectionentsize	8
	.align		4
        /*0000*/ 	.word	0x00000000
	.align		4
        /*0004*/ 	.word	0xffffffff
	.align		4
        /*0008*/ 	.word	0x00000000
	.align		4
        /*000c*/ 	.word	0xfffffffe
	.align		4
        /*0010*/ 	.word	0x00000000
	.align		4
        /*0014*/ 	.word	0xfffffffd
	.align		4
        /*0018*/ 	.word	0x00000000
	.align		4
        /*001c*/ 	.word	0xfffffffc


//--------------------- .text.triton_poi_fused_clone_0 --------------------------
	.section	.text.triton_poi_fused_clone_0,"ax",@progbits
	.align	128
        .global         triton_poi_fused_clone_0
        .type           triton_poi_fused_clone_0,@function
        .size           triton_poi_fused_clone_0,(.L_x_1 - triton_poi_fused_clone_0)
        .other          triton_poi_fused_clone_0,@"STO_CUDA_ENTRY STV_DEFAULT"
triton_poi_fused_clone_0:
.text.triton_poi_fused_clone_0:
[----:B------:R-:W0:Y:S01]  /*0000*/  LDC R1, c[0x0][0x28] ;  /* 0x00000a00ff017b82 */ /* 0x000e220000000800 */
[----:B------:R-:W1:Y:S01]  /*0010*/  S2R R5, SR_TID.X ;  /* 0x0000000000057919 */ /* 0x000e620000002100 */
[----:B------:R-:W-:Y:S01]  /*0020*/  ULDC.64 UR4, c[0x0][0x208] ;  /* 0x0000820000047ab9 */ /* 0x000fe20000000a00 */
[----:B------:R-:W2:Y:S01]  /*0030*/  S2R R2, SR_CTAID.Y ;  /* 0x0000000000027919 */ /* 0x000ea20000002600 */
[----:B------:R-:W3:Y:S01]  /*0040*/  S2R R13, SR_CTAID.X ;  /* 0x00000000000d7919 */ /* 0x000ee20000002500 */
[----:B-1----:R-:W-:Y:S01]  /*0050*/  SHF.R.U32.HI R3, RZ, 0x1, R5 ;  /* 0x00000001ff037819 */ /* 0x002fe20000011605 */
[----:B--2---:R-:W-:-:S03]  /*0060*/  IMAD.SHL.U32 R0, R2, 0x80, RZ ;  /* 0x0000008002007824 */ /* 0x004fc600078e00ff */
[----:B------:R-:W-:Y:S02]  /*0070*/  SGXT.U32 R3, R3, 0x6 ;  /* 0x000000060303781a */ /* 0x000fe40000000000 */
[----:B------:R-:W-:Y:S01]  /*0080*/  SHF.R.S32.HI R7, RZ, 0x18, R2 ;  /* 0x00000018ff077819 */ /* 0x000fe20000011402 */
[----:B------:R-:W-:Y:S01]  /*0090*/  IMAD.SHL.U32 R2, R5, 0x4, RZ ;  /* 0x0000000405027824 */ /* 0x000fe200078e00ff */
[----:B------:R-:W-:Y:S02]  /*00a0*/  LOP3.LUT R0, R0, R3, RZ, 0xfc, !PT ;  /* 0x0000000300007212 */ /* 0x000fe400078efcff */
[----:B------:R-:W-:Y:S02]  /*00b0*/  SGXT R7, R7, 0x1 ;  /* 0x000000010707781a */ /* 0x000fe40000000200 */
[----:B------:R-:W-:Y:S02]  /*00c0*/  SHF.R.S32.HI R3, RZ, 0x1f, R0 ;  /* 0x0000001fff037819 */ /* 0x000fe40000011400 */
[----:B------:R-:W-:-:S02]  /*00d0*/  LOP3.LUT R12, R0, 0x40, RZ, 0xfc, !PT ;  /* 0x00000040000c7812 */ /* 0x000fc400078efcff */
[----:B------:R-:W-:Y:S02]  /*00e0*/  LEA.HI R3, R3, R0, RZ, 0x2 ;  /* 0x0000000003037211 */ /* 0x000fe400078f10ff */
[----:B------:R-:W-:Y:S02]  /*00f0*/  LEA.HI R6, R7, R12, RZ, 0x2 ;  /* 0x0000000c07067211 */ /* 0x000fe400078f10ff */
[----:B------:R-:W-:Y:S02]  /*0100*/  SHF.R.S32.HI R4, RZ, 0x2, R3 ;  /* 0x00000002ff047819 */ /* 0x000fe40000011403 */
[----:B------:R-:W-:Y:S02]  /*0110*/  LOP3.LUT R2, R2, 0x4, RZ, 0xc0, !PT ;  /* 0x0000000402027812 */ /* 0x000fe400078ec0ff */
[----:B------:R-:W-:Y:S02]  /*0120*/  LEA.HI R5, R4, R4, RZ, 0x3 ;  /* 0x0000000404057211 */ /* 0x000fe400078f18ff */
[----:B------:R-:W-:Y:S01]  /*0130*/  SHF.R.S32.HI R6, RZ, 0x2, R6 ;  /* 0x00000002ff067819 */ /* 0x000fe20000011406 */
[----:B---3--:R-:W-:Y:S01]  /*0140*/  IMAD R13, R13, 0x8, R2 ;  /* 0x000000080d0d7824 */ /* 0x008fe200078e0202 */
[----:B------:R-:W-:-:S02]  /*0150*/  LOP3.LUT R5, R5, 0x1ffffff8, RZ, 0xc0, !PT ;  /* 0x1ffffff805057812 */ /* 0x000fc400078ec0ff */
[----:B------:R-:W-:Y:S02]  /*0160*/  LEA.HI R8, R6, R6, RZ, 0x3 ;  /* 0x0000000606087211 */ /* 0x000fe400078f18ff */
[----:B------:R-:W-:Y:S01]  /*0170*/  LEA.HI R2, R7, R0, RZ, 0x5 ;  /* 0x0000000007027211 */ /* 0x000fe200078f28ff */
[----:B------:R-:W-:Y:S01]  /*0180*/  IMAD.IADD R4, R4, 0x1, -R5 ;  /* 0x0000000104047824 */ /* 0x000fe200078e0a05 */
[----:B------:R-:W-:Y:S02]  /*0190*/  LOP3.LUT R5, R3, 0xfffffffc, RZ, 0xc0, !PT ;  /* 0xfffffffc03057812 */ /* 0x000fe400078ec0ff */
[----:B------:R-:W-:Y:S01]  /*01a0*/  LOP3.LUT R11, R8, 0x1ffffff8, RZ, 0xc0, !PT ;  /* 0x1ffffff8080b7812 */ /* 0x000fe200078ec0ff */
[----:B------:R-:W-:Y:S01]  /*01b0*/  IMAD R9, R4, 0x8, R13 ;  /* 0x0000000804097824 */ /* 0x000fe200078e020d */
[----:B------:R-:W-:Y:S01]  /*01c0*/  LEA.HI R8, R7, R12, RZ, 0x5 ;  /* 0x0000000c07087211 */ /* 0x000fe200078f28ff */
[----:B------:R-:W-:Y:S01]  /*01d0*/  IMAD.SHL.U32 R3, R2, 0x8, RZ ;  /* 0x0000000802037824 */ /* 0x000fe200078e00ff */
[----:B------:R-:W-:Y:S01]  /*01e0*/  ISETP.GE.AND P0, PT, R13, 0x8, PT ;  /* 0x000000080d00780c */ /* 0x000fe20003f06270 */
[----:B------:R-:W-:Y:S01]  /*01f0*/  IMAD.IADD R5, R0, 0x1, -R5 ;  /* 0x0000000100057824 */ /* 0x000fe200078e0a05 */
[----:B------:R-:W-:Y:S01]  /*0200*/  SHF.R.S32.HI R2, RZ, 0x1f, R9 ;  /* 0x0000001fff027819 */ /* 0x000fe20000011409 */
[----:B------:R-:W-:Y:S01]  /*0210*/  IMAD.IADD R10, R6, 0x1, -R11 ;  /* 0x00000001060a7824 */ /* 0x000fe200078e0a0b */
[----:B------:R-:W-:Y:S01]  /*0220*/  LOP3.LUT R3, R3, 0xffffff00, RZ, 0xc0, !PT ;  /* 0xffffff0003037812 */ /* 0x000fe200078ec0ff */
[C---:B------:R-:W-:Y:S01]  /*0230*/  IMAD R4, R5.reuse, 0x40, R9 ;  /* 0x0000004005047824 */ /* 0x040fe200078e0209 */
[-C--:B------:R-:W-:Y:S01]  /*0240*/  LEA.HI R6, R2, R9.reuse, RZ, 0x6 ;  /* 0x0000000902067211 */ /* 0x080fe200078f30ff */
[----:B------:R-:W-:Y:S01]  /*0250*/  IMAD R10, R10, 0x8, R13 ;  /* 0x000000080a0a7824 */ /* 0x000fe200078e020d */
[----:B------:R-:W-:Y:S01]  /*0260*/  LEA.HI R2, R2, R9, RZ, 0x4 ;  /* 0x0000000902027211 */ /* 0x000fe200078f20ff */
[----:B------:R-:W-:Y:S01]  /*0270*/  IMAD.SHL.U32 R8, R8, 0x8, RZ ;  /* 0x0000000808087824 */ /* 0x000fe200078e00ff */
[----:B------:R-:W-:Y:S01]  /*0280*/  LEA.HI.SX32 R6, R6, R3, 0x1a ;  /* 0x0000000306067211 */ /* 0x000fe200078fd2ff */
[----:B------:R-:W-:Y:S01]  /*0290*/  IMAD R11, R5, 0x40, R10 ;  /* 0x00000040050b7824 */ /* 0x000fe200078e020a */
[----:B------:R-:W-:Y:S01]  /*02a0*/  SHF.R.S32.HI R7, RZ, 0x1f, R4 ;  /* 0x0000001fff077819 */ /* 0x000fe20000011404 */
[C---:B------:R-:W-:Y:S01]  /*02b0*/  VIADD R17, R9.reuse, 0x2 ;  /* 0x0000000209117836 */ /* 0x040fe20000000000 */
[----:B------:R-:W-:Y:S01]  /*02c0*/  SHF.R.S32.HI R3, RZ, 0x1f, R10 ;  /* 0x0000001fff037819 */ /* 0x000fe2000001140a */
[----:B------:R-:W-:Y:S01]  /*02d0*/  VIADD R15, R9, 0x1 ;  /* 0x00000001090f7836 */ /* 0x000fe20000000000 */
[----:B------:R-:W-:-:S02]  /*02e0*/  LEA.HI R7, R7, R4, RZ, 0x8 ;  /* 0x0000000407077211 */ /* 0x000fc400078f40ff */
[----:B------:R-:W-:Y:S02]  /*02f0*/  LOP3.LUT R8, R8, 0xffffff00, RZ, 0xc0, !PT ;  /* 0xffffff0008087812 */ /* 0x000fe400078ec0ff */
[----:B------:R-:W-:Y:S02]  /*0300*/  LEA.HI R19, R3, R10, RZ, 0x6 ;  /* 0x0000000a03137211 */ /* 0x000fe400078f30ff */
[----:B------:R-:W-:Y:S02]  /*0310*/  SHF.R.S32.HI R4, RZ, 0x1f, R11 ;  /* 0x0000001fff047819 */ /* 0x000fe4000001140b */
[----:B------:R-:W-:Y:S02]  /*0320*/  SHF.R.S32.HI R16, RZ, 0x1f, R17 ;  /* 0x0000001fff107819 */ /* 0x000fe40000011411 */
[----:B------:R-:W-:Y:S02]  /*0330*/  SHF.R.S32.HI R14, RZ, 0x1f, R15 ;  /* 0x0000001fff0e7819 */ /* 0x000fe4000001140f */
[----:B------:R-:W-:-:S02]  /*0340*/  LEA.HI.SX32 R8, R19, R8, 0x1a ;  /* 0x0000000813087211 */ /* 0x000fc400078fd2ff */
[----:B------:R-:W-:Y:S02]  /*0350*/  LEA.HI R4, R4, R11, RZ, 0x8 ;  /* 0x0000000b04047211 */ /* 0x000fe400078f40ff */
[----:B------:R-:W-:Y:S02]  /*0360*/  LEA.HI R19, R3, R10, RZ, 0x4 ;  /* 0x0000000a03137211 */ /* 0x000fe400078f20ff */
[----:B------:R-:W-:Y:S02]  /*0370*/  LEA.HI R11, R16, R17, RZ, 0x4 ;  /* 0x00000011100b7211 */ /* 0x000fe400078f20ff */
[----:B------:R-:W-:Y:S02]  /*0380*/  LEA.HI R3, R14, R15, RZ, 0x4 ;  /* 0x0000000f0e037211 */ /* 0x000fe400078f20ff */
[----:B------:R-:W-:Y:S02]  /*0390*/  SHF.R.S32.HI R14, RZ, 0x4, R2 ;  /* 0x00000004ff0e7819 */ /* 0x000fe40000011402 */
[----:B------:R-:W-:-:S02]  /*03a0*/  LOP3.LUT R18, R11, 0xffffff0, RZ, 0xc0, !PT ;  /* 0x0ffffff00b127812 */ /* 0x000fc400078ec0ff */
[----:B------:R-:W-:Y:S01]  /*03b0*/  LOP3.LUT R16, R3, 0xffffff0, RZ, 0xc0, !PT ;  /* 0x0ffffff003107812 */ /* 0x000fe200078ec0ff */
[----:B------:R-:W-:Y:S01]  /*03c0*/  IMAD R11, R14, 0x4, R5 ;  /* 0x000000040e0b7824 */ /* 0x000fe200078e0205 */
[----:B------:R-:W-:Y:S01]  /*03d0*/  LOP3.LUT R14, R2, 0xffffff0, RZ, 0xc0, !PT ;  /* 0x0ffffff0020e7812 */ /* 0x000fe200078ec0ff */
[----:B------:R-:W-:Y:S01]  /*03e0*/  IMAD.IADD R17, R17, 0x1, -R18 ;  /* 0x0000000111117824 */ /* 0x000fe200078e0a12 */
[----:B------:R-:W-:Y:S01]  /*03f0*/  LOP3.LUT R21, R19, 0xffffff0, RZ, 0xc0, !PT ;  /* 0x0ffffff013157812 */ /* 0x000fe200078ec0ff */
[C---:B------:R-:W-:Y:S01]  /*0400*/  VIADD R18, R9.reuse, 0x3 ;  /* 0x0000000309127836 */ /* 0x040fe20000000000 */
[----:B------:R-:W-:Y:S01]  /*0410*/  SHF.R.S32.HI R20, RZ, 0x4, R19 ;  /* 0x00000004ff147819 */ /* 0x000fe20000011413 */
[----:B------:R-:W-:Y:S01]  /*0420*/  IMAD.IADD R19, R9, 0x1, -R14 ;  /* 0x0000000109137824 */ /* 0x000fe200078e0a0e */
[----:B------:R-:W1:Y:S01]  /*0430*/  LDC.64 R2, c[0x0][0x210] ;  /* 0x00008400ff027b82 */ /* 0x000e620000000a00 */
[----:B------:R-:W-:Y:S01]  /*0440*/  IMAD.IADD R15, R15, 0x1, -R16 ;  /* 0x000000010f0f7824 */ /* 0x000fe200078e0a10 */
[----:B------:R-:W-:Y:S01]  /*0450*/  ISETP.LT.AND P1, PT, R0, 0x80, !P0 ;  /* 0x000000800000780c */ /* 0x000fe20004721270 */
[C---:B------:R-:W-:Y:S01]  /*0460*/  IMAD.IADD R9, R10.reuse, 0x1, -R21 ;  /* 0x000000010a097824 */ /* 0x040fe200078e0a15 */
[----:B------:R-:W-:Y:S01]  /*0470*/  SHF.R.S32.HI R21, RZ, 0x1f, R18 ;  /* 0x0000001fff157819 */ /* 0x000fe20000011412 */
[----:B------:R-:W-:-:S02]  /*0480*/  VIADD R16, R10, 0x1 ;  /* 0x000000010a107836 */ /* 0x000fc40000000000 */
[C---:B------:R-:W-:Y:S01]  /*0490*/  VIADD R14, R10.reuse, 0x2 ;  /* 0x000000020a0e7836 */ /* 0x040fe20000000000 */
[----:B------:R-:W-:Y:S01]  /*04a0*/  LEA.HI R21, R21, R18, RZ, 0x4 ;  /* 0x0000001215157211 */ /* 0x000fe200078f20ff */
[----:B------:R-:W-:Y:S01]  /*04b0*/  VIADD R10, R10, 0x3 ;  /* 0x000000030a0a7836 */ /* 0x000fe20000000000 */
[----:B------:R-:W-:Y:S01]  /*04c0*/  SHF.R.S32.HI R23, RZ, 0x1f, R16 ;  /* 0x0000001fff177819 */ /* 0x000fe20000011410 */
[----:B------:R-:W-:Y:S01]  /*04d0*/  IMAD R19, R19, 0x10, R6 ;  /* 0x0000001013137824 */ /* 0x000fe200078e0206 */
[----:B------:R-:W-:Y:S01]  /*04e0*/  SHF.R.S32.HI R25, RZ, 0x1f, R14 ;  /* 0x0000001fff197819 */ /* 0x000fe2000001140e */
[----:B------:R-:W-:Y:S01]  /*04f0*/  IMAD R15, R15, 0x10, R6 ;  /* 0x000000100f0f7824 */ /* 0x000fe200078e0206 */
[----:B------:R-:W-:Y:S01]  /*0500*/  SHF.R.S32.HI R27, RZ, 0x1f, R10 ;  /* 0x0000001fff1b7819 */ /* 0x000fe2000001140a */
[----:B------:R-:W-:Y:S01]  /*0510*/  IMAD R17, R17, 0x10, R6 ;  /* 0x0000001011117824 */ /* 0x000fe200078e0206 */
[----:B------:R-:W-:Y:S01]  /*0520*/  LOP3.LUT R21, R21, 0xffffff0, RZ, 0xc0, !PT ;  /* 0x0ffffff015157812 */ /* 0x000fe200078ec0ff */
[----:B------:R-:W-:Y:S01]  /*0530*/  IMAD R5, R20, 0x4, R5 ;  /* 0x0000000414057824 */ /* 0x000fe200078e0205 */
[----:B------:R-:W-:-:S02]  /*0540*/  LEA.HI R23, R23, R16, RZ, 0x4 ;  /* 0x0000001017177211 */ /* 0x000fc400078f20ff */
[----:B------:R-:W-:Y:S01]  /*0550*/  LEA.HI R25, R25, R14, RZ, 0x4 ;  /* 0x0000000e19197211 */ /* 0x000fe200078f20ff */
[----:B------:R-:W-:Y:S01]  /*0560*/  IMAD.IADD R21, R18, 0x1, -R21 ;  /* 0x0000000112157824 */ /* 0x000fe200078e0a15 */
[----:B------:R-:W-:Y:S02]  /*0570*/  LEA.HI R27, R27, R10, RZ, 0x4 ;  /* 0x0000000a1b1b7211 */ /* 0x000fe400078f20ff */
[----:B------:R-:W-:Y:S01]  /*0580*/  LOP3.LUT R23, R23, 0xffffff0, RZ, 0xc0, !PT ;  /* 0x0ffffff017177812 */ /* 0x000fe200078ec0ff */
[----:B------:R-:W-:Y:S01]  /*0590*/  IMAD R21, R21, 0x10, R6 ;  /* 0x0000001015157824 */ /* 0x000fe200078e0206 */
[----:B------:R-:W-:Y:S02]  /*05a0*/  LOP3.LUT R25, R25, 0xffffff0, RZ, 0xc0, !PT ;  /* 0x0ffffff019197812 */ /* 0x000fe400078ec0ff */
[----:B------:R-:W-:Y:S01]  /*05b0*/  LOP3.LUT R27, R27, 0xffffff0, RZ, 0xc0, !PT ;  /* 0x0ffffff01b1b7812 */ /* 0x000fe200078ec0ff */
[----:B------:R-:W-:Y:S01]  /*05c0*/  IMAD.IADD R23, R16, 0x1, -R23 ;  /* 0x0000000110177824 */ /* 0x000fe200078e0a17 */
[----:B------:R-:W-:Y:S01]  /*05d0*/  LOP3.LUT R6, R7, 0xffffff00, RZ, 0xc0, !PT ;  /* 0xffffff0007067812 */ /* 0x000fe200078ec0ff */
[----:B------:R-:W-:-:S02]  /*05e0*/  IMAD.IADD R25, R14, 0x1, -R25 ;  /* 0x000000010e197824 */ /* 0x000fc400078e0a19 */
[----:B------:R-:W-:Y:S02]  /*05f0*/  IMAD.IADD R27, R10, 0x1, -R27 ;  /* 0x000000010a1b7824 */ /* 0x000fe400078e0a1b */
[--C-:B------:R-:W-:Y:S01]  /*0600*/  IMAD R7, R9, 0x10, R8.reuse ;  /* 0x0000001009077824 */ /* 0x100fe200078e0208 */
[C-C-:B------:R-:W-:Y:S01]  /*0610*/  IADD3 R9, R6.reuse, R19, R11.reuse ;  /* 0x0000001306097210 */ /* 0x140fe20007ffe00b */
[--C-:B------:R-:W-:Y:S01]  /*0620*/  IMAD R10, R23, 0x10, R8.reuse ;  /* 0x00000010170a7824 */ /* 0x100fe200078e0208 */
[C-C-:B------:R-:W-:Y:S01]  /*0630*/  IADD3 R19, R6.reuse, R15, R11.reuse ;  /* 0x0000000f06137210 */ /* 0x140fe20007ffe00b */
[--C-:B------:R-:W-:Y:S01]  /*0640*/  IMAD R14, R25, 0x10, R8.reuse ;  /* 0x00000010190e7824 */ /* 0x100fe200078e0208 */
[C-C-:B------:R-:W-:Y:S01]  /*0650*/  IADD3 R23, R6.reuse, R17, R11.reuse ;  /* 0x0000001106177210 */ /* 0x140fe20007ffe00b */
[----:B------:R-:W-:Y:S01]  /*0660*/  IMAD R27, R27, 0x10, R8 ;  /* 0x000000101b1b7824 */ /* 0x000fe200078e0208 */
[----:B------:R-:W-:Y:S01]  /*0670*/  IADD3 R25, R6, R21, R11 ;  /* 0x0000001506197210 */ /* 0x000fe20007ffe00b */
[----:B-1----:R-:W-:Y:S01]  /*0680*/  IMAD.WIDE R8, R9, 0x4, R2 ;  /* 0x0000000409087825 */ /* 0x002fe200078e0202 */
[----:B------:R-:W-:-:S03]  /*0690*/  LOP3.LUT R6, R4, 0xffffff00, RZ, 0xc0, !PT ;  /* 0xffffff0004067812 */ /* 0x000fc600078ec0ff */
[----:B------:R-:W-:Y:S01]  /*06a0*/  IMAD.MOV.U32 R4, RZ, RZ, RZ ;  /* 0x000000ffff047224 */ /* 0x000fe200078e00ff */
[C-C-:B------:R-:W-:Y:S02]  /*06b0*/  IADD3 R15, R6.reuse, R7, R5.reuse ;  /* 0x00000007060f7210 */ /* 0x140fe40007ffe005 */
[C-C-:B------:R-:W-:Y:S02]  /*06c0*/  IADD3 R17, R6.reuse, R10, R5.reuse ;  /* 0x0000000a06117210 */ /* 0x140fe40007ffe005 */
[C---:B------:R-:W-:Y:S01]  /*06d0*/  IADD3 R21, R6.reuse, R14, R5 ;  /* 0x0000000e06157210 */ /* 0x040fe20007ffe005 */
[----:B------:R-:W-:Y:S01]  /*06e0*/  IMAD.WIDE R18, R19, 0x4, R2 ;  /* 0x0000000413127825 */ /* 0x000fe200078e0202 */
[----:B------:R-:W-:Y:S02]  /*06f0*/  IADD3 R11, R6, R27, R5 ;  /* 0x0000001b060b7210 */ /* 0x000fe40007ffe005 */
[----:B------:R-:W-:Y:S01]  /*0700*/  CS2R R6, SRZ ;  /* 0x0000000000067805 */ /* 0x000fe2000001ff00 */
[----:B------:R-:W2:Y:S01]  /*0710*/  @P1 LDG.E.EL R4, desc[UR4][R8.64] ;  /* 0x0000000408041981 */ /* 0x000ea2000c2e1900 */
[----:B------:R-:W-:Y:S01]  /*0720*/  IMAD.MOV.U32 R5, RZ, RZ, RZ ;  /* 0x000000ffff057224 */ /* 0x000fe200078e00ff */
[----:B------:R-:W-:Y:S01]  /*0730*/  ISETP.LT.AND P0, PT, R12, 0x80, !P0 ;  /* 0x000000800c00780c */ /* 0x000fe20004701270 */
[----:B------:R-:W-:-:S04]  /*0740*/  IMAD.WIDE R22, R23, 0x4, R2 ;  /* 0x0000000417167825 */ /* 0x000fc800078e0202 */
[--C-:B------:R-:W-:Y:S01]  /*0750*/  IMAD.WIDE R24, R25, 0x4, R2.reuse ;  /* 0x0000000419187825 */ /* 0x100fe200078e0202 */
[----:B------:R1:W2:Y:S03]  /*0760*/  @P1 LDG.E.EL R5, desc[UR4][R18.64] ;  /* 0x0000000412051981 */ /* 0x0002a6000c2e1900 */
[--C-:B------:R-:W-:Y:S01]  /*0770*/  IMAD.WIDE R14, R15, 0x4, R2.reuse ;  /* 0x000000040f0e7825 */ /* 0x100fe200078e0202 */
[----:B------:R3:W2:Y:S03]  /*0780*/  @P1 LDG.E.EL R6, desc[UR4][R22.64] ;  /* 0x0000000416061981 */ /* 0x0006a6000c2e1900 */
[--C-:B------:R-:W-:Y:S01]  /*0790*/  IMAD.WIDE R16, R17, 0x4, R2.reuse ;  /* 0x0000000411107825 */ /* 0x100fe200078e0202 */
[----:B------:R4:W2:Y:S01]  /*07a0*/  @P1 LDG.E.EL R7, desc[UR4][R24.64] ;  /* 0x0000000418071981 */ /* 0x0008a2000c2e1900 */
[----:B-1----:R-:W4:Y:S02]  /*07b0*/  LDC.64 R18, c[0x0][0x218] ;  /* 0x00008600ff127b82 */ /* 0x002f240000000a00 */
[----:B------:R-:W-:Y:S01]  /*07c0*/  IMAD.WIDE R20, R21, 0x4, R2 ;  /* 0x0000000415147825 */ /* 0x000fe200078e0202 */
[----:B------:R-:W-:-:S03]  /*07d0*/  CS2R R8, SRZ ;  /* 0x0000000000087805 */ /* 0x000fc6000001ff00 */
[----:B---3--:R-:W-:Y:S02]  /*07e0*/  IMAD R23, R0, 0x8, R13 ;  /* 0x0000000800177824 */ /* 0x008fe400078e020d */
[----:B------:R-:W-:Y:S01]  /*07f0*/  IMAD.WIDE R2, R11, 0x4, R2 ;  /* 0x000000040b027825 */ /* 0x000fe200078e0202 */
[----:B------:R-:W-:Y:S01]  /*0800*/  CS2R R10, SRZ ;  /* 0x00000000000a7805 */ /* 0x000fe2000001ff00 */
[----:B------:R1:W5:Y:S02]  /*0810*/  @P0 LDG.E.EL R8, desc[UR4][R14.64] ;  /* 0x000000040e080981 */ /* 0x000364000c2e1900 */
[----:B0---4-:R-:W-:Y:S02]  /*0820*/  IMAD R25, R12, 0x8, R13 ;  /* 0x000000080c197824 */ /* 0x011fe400078e020d */
[----:B------:R1:W5:Y:S04]  /*0830*/  @P0 LDG.E.EL R9, desc[UR4][R16.64] ;  /* 0x0000000410090981 */ /* 0x000368000c2e1900 */
[----:B------:R1:W5:Y:S04]  /*0840*/  @P0 LDG.E.EL R10, desc[UR4][R20.64] ;  /* 0x00000004140a0981 */ /* 0x000368000c2e1900 */
[----:B------:R1:W5:Y:S01]  /*0850*/  @P0 LDG.E.EL R11, desc[UR4][R2.64] ;  /* 0x00000004020b0981 */ /* 0x000362000c2e1900 */
[----:B------:R-:W-:-:S04]  /*0860*/  IMAD.WIDE R12, R23, 0x4, R18 ;  /* 0x00000004170c7825 */ /* 0x000fc800078e0212 */
[----:B------:R-:W-:Y:S01]  /*0870*/  IMAD.WIDE R18, R25, 0x4, R18 ;  /* 0x0000000419127825 */ /* 0x000fe200078e0212 */
[----:B--2---:R1:W-:Y:S01]  /*0880*/  @P1 STG.E.128 desc[UR4][R12.64], R4 ;  /* 0x000000040c001986 */ /* 0x0043e2000c101d04 */
[----:B------:R-:W-:Y:S05]  /*0890*/  @!P0 EXIT ;  /* 0x000000000000894d */ /* 0x000fea0003800000 */
[----:B-----5:R-:W-:Y:S01]  /*08a0*/  STG.E.128 desc[UR4][R18.64], R8 ;  /* 0x0000000812007986 */ /* 0x020fe2000c101d04 */
[----:B------:R-:W-:Y:S05]  /*08b0*/  EXIT ;  /* 0x000000000000794d */ /* 0x000fea0003800000 */
.L_x_0:
[----:B------:R-:W-:-:S00]  /*08c0*/  BRA `(.L_x_0) ;  /* 0xfffffffc00fc7947 */ /* 0x000fc0000383ffff */
[----:B------:R-:W-:-:S00]  /*08d0*/  NOP ;  /* 0x0000000000007918 */ /* 0x000fc00000000000 */
        /* <DEDUP_REMOVED lines=10> */
.L_x_1:


//--------------------- .nv.constant0.triton_poi_fused_clone_0 --------------------------
	.section	.nv.constant0.triton_poi_fused_clone_0,"a",@progbits
	.sectionflags	@""
	.align	4
.nv.constant0.triton_poi_fused_clone_0:
	.zero		552
